//
// Generated by NVIDIA NVVM Compiler
//
// Compiler Build ID: CL-36424714
// Cuda compilation tools, release 13.0, V13.0.88
// Based on NVVM 20.0.0
//

.version 9.0
.target sm_100
.address_size 64

	// .globl	_Z6vecaddPfS_S_i

.visible .entry _Z6vecaddPfS_S_i(
	.param .u64 .ptr .align 1 _Z6vecaddPfS_S_i_param_0,
	.param .u64 .ptr .align 1 _Z6vecaddPfS_S_i_param_1,
	.param .u64 .ptr .align 1 _Z6vecaddPfS_S_i_param_2,
	.param .u32 _Z6vecaddPfS_S_i_param_3
)
{
	.reg .pred 	%p<2>;
	.reg .b32 	%r<6>;
	.reg .b32 	%f<4>;
	.reg .b64 	%rd<11>;

	ld.param.u64 	%rd1, [_Z6vecaddPfS_S_i_param_0];
	ld.param.u64 	%rd2, [_Z6vecaddPfS_S_i_param_1];
	ld.param.u64 	%rd3, [_Z6vecaddPfS_S_i_param_2];
	ld.param.u32 	%r2, [_Z6vecaddPfS_S_i_param_3];
	mov.u32 	%r3, %ctaid.x;
	mov.u32 	%r4, %ntid.x;
	mov.u32 	%r5, %tid.x;
	mad.lo.s32 	%r1, %r3, %r4, %r5;
	setp.ge.s32 	%p1, %r1, %r2;
	@%p1 bra 	$L__BB0_2;
	cvta.to.global.u64 	%rd4, %rd1;
	cvta.to.global.u64 	%rd5, %rd2;
	cvta.to.global.u64 	%rd6, %rd3;
	mul.wide.s32 	%rd7, %r1, 4;
	add.s64 	%rd8, %rd4, %rd7;
	ld.global.f32 	%f1, [%rd8];
	add.s64 	%rd9, %rd5, %rd7;
	ld.global.f32 	%f2, [%rd9];
	add.f32 	%f3, %f1, %f2;
	add.s64 	%rd10, %rd6, %rd7;
	st.global.f32 	[%rd10], %f3;
$L__BB0_2:
	ret;

}
	// .globl	_Z13vecadd_float4PfS_S_i
.visible .entry _Z13vecadd_float4PfS_S_i(
	.param .u64 .ptr .align 1 _Z13vecadd_float4PfS_S_i_param_0,
	.param .u64 .ptr .align 1 _Z13vecadd_float4PfS_S_i_param_1,
	.param .u64 .ptr .align 1 _Z13vecadd_float4PfS_S_i_param_2,
	.param .u32 _Z13vecadd_float4PfS_S_i_param_3
)
{
	.reg .pred 	%p<6>;
	.reg .b32 	%r<16>;
	.reg .b32 	%f<16>;
	.reg .b64 	%rd<15>;

	ld.param.u64 	%rd4, [_Z13vecadd_float4PfS_S_i_param_0];
	ld.param.u64 	%rd5, [_Z13vecadd_float4PfS_S_i_param_1];
	ld.param.u64 	%rd6, [_Z13vecadd_float4PfS_S_i_param_2];
	ld.param.u32 	%r7, [_Z13vecadd_float4PfS_S_i_param_3];
	cvta.to.global.u64 	%rd1, %rd6;
	cvta.to.global.u64 	%rd2, %rd5;
	cvta.to.global.u64 	%rd3, %rd4;
	mov.u32 	%r8, %ctaid.x;
	mov.u32 	%r9, %ntid.x;
	mov.u32 	%r10, %tid.x;
	mad.lo.s32 	%r1, %r8, %r9, %r10;
	shl.b32 	%r14, %r1, 2;
	setp.ge.s32 	%p1, %r14, %r7;
	@%p1 bra 	$L__BB1_4;
	add.s32 	%r11, %r14, 3;
	setp.lt.s32 	%p2, %r11, %r7;
	@%p2 bra 	$L__BB1_5;
	mov.b32 	%r15, 1;
$L__BB1_3:
	add.s32 	%r13, %r15, -1;
	mul.wide.s32 	%rd7, %r14, 4;
	add.s64 	%rd8, %rd1, %rd7;
	add.s64 	%rd9, %rd2, %rd7;
	add.s64 	%rd10, %rd3, %rd7;
	ld.global.f32 	%f1, [%rd10];
	ld.global.f32 	%f2, [%rd9];
	add.f32 	%f3, %f1, %f2;
	st.global.f32 	[%rd8], %f3;
	setp.lt.u32 	%p3, %r13, 3;
	add.s32 	%r14, %r14, 1;
	setp.lt.s32 	%p4, %r14, %r7;
	and.pred  	%p5, %p3, %p4;
	add.s32 	%r15, %r15, 1;
	@%p5 bra 	$L__BB1_3;
$L__BB1_4:
	ret;
$L__BB1_5:
	mul.wide.s32 	%rd11, %r1, 16;
	add.s64 	%rd12, %rd3, %rd11;
	ld.global.v4.f32 	{%f4, %f5, %f6, %f7}, [%rd12];
	add.s64 	%rd13, %rd2, %rd11;
	ld.global.v4.f32 	{%f8, %f9, %f10, %f11}, [%rd13];
	add.f32 	%f12, %f4, %f8;
	add.f32 	%f13, %f5, %f9;
	add.f32 	%f14, %f6, %f10;
	add.f32 	%f15, %f7, %f11;
	add.s64 	%rd14, %rd1, %rd11;
	st.global.v4.f32 	[%rd14], {%f12, %f13, %f14, %f15};
	bra.uni 	$L__BB1_4;

}


// ===== COMPILED SASS (sm_100) =====

	.target	sm_100

	.elftype	@"ET_EXEC"


//--------------------- .note.nv.tkinfo           --------------------------
	.section	.note.nv.tkinfo,"",@"SHT_NOTE"
	.sectionflags	@"SHF_NOTE_NV_TKINFO"
	.tkinfo
        /*0018*/ 	.word	0x00000002
        /*0030*/ 	.string	""
        /*0030*/ 	.string	"ptxas"
        /*0030*/ 	.string	"Cuda compilation tools, release 13.0, V13.0.88"
        /*0030*/ 	.string	"Build cuda_13.0.r13.0/compiler.36424714_0"
        /*0030*/ 	.string	"-arch sm_100 -m 64 "



//--------------------- .note.nv.cuinfo           --------------------------
	.section	.note.nv.cuinfo,"",@"SHT_NOTE"
	.sectionflags	@"SHF_NOTE_NV_CUINFO"
        /*0018*/ 	.short	0x0002
        /*001a*/ 	.short	0x0064
        /*001c*/ 	.short	0x0082
	.zero		2


//--------------------- .nv.info                  --------------------------
	.section	.nv.info,"",@"SHT_CUDA_INFO"
	.align	4


	//----- nvinfo : EIATTR_REGCOUNT
	.align		4
        /*0000*/ 	.byte	0x04, 0x2f
        /*0002*/ 	.short	(.L_1 - .L_0)
	.align		4
.L_0:
        /*0004*/ 	.word	index@(_Z6vecaddPfS_S_i)
        /*0008*/ 	.word	0x0000000c


	//----- nvinfo : EIATTR_FRAME_SIZE
	.align		4
.L_1:
        /*000c*/ 	.byte	0x04, 0x11
        /*000e*/ 	.short	(.L_3 - .L_2)
	.align		4
.L_2:
        /*0010*/ 	.word	index@(_Z6vecaddPfS_S_i)
        /*0014*/ 	.word	0x00000000


	//----- nvinfo : EIATTR_REGCOUNT
	.align		4
.L_3:
        /*0018*/ 	.byte	0x04, 0x2f
        /*001a*/ 	.short	(.L_5 - .L_4)
	.align		4
.L_4:
        /*001c*/ 	.word	index@(_Z13vecadd_float4PfS_S_i)
        /*0020*/ 	.word	0x00000016


	//----- nvinfo : EIATTR_FRAME_SIZE
	.align		4
.L_5:
        /*0024*/ 	.byte	0x04, 0x11
        /*0026*/ 	.short	(.L_7 - .L_6)
	.align		4
.L_6:
        /*0028*/ 	.word	index@(_Z13vecadd_float4PfS_S_i)
        /*002c*/ 	.word	0x00000000


	//----- nvinfo : EIATTR_MIN_STACK_SIZE
	.align		4
.L_7:
        /*0030*/ 	.byte	0x04, 0x12
        /*0032*/ 	.short	(.L_9 - .L_8)
	.align		4
.L_8:
        /*0034*/ 	.word	index@(_Z13vecadd_float4PfS_S_i)
        /*0038*/ 	.word	0x00000000


	//----- nvinfo : EIATTR_MIN_STACK_SIZE
	.align		4
.L_9:
        /*003c*/ 	.byte	0x04, 0x12
        /*003e*/ 	.short	(.L_11 - .L_10)
	.align		4
.L_10:
        /*0040*/ 	.word	index@(_Z6vecaddPfS_S_i)
        /*0044*/ 	.word	0x00000000
.L_11:


//--------------------- .nv.compat                --------------------------
	.section	.nv.compat,"",@"SHT_CUDA_COMPAT_INFO"
	.align	4
        /*0000*/ 	.byte	0x02, 0x09, 0x00, 0x00, 0x02, 0x02, 0x01, 0x00, 0x02, 0x05, 0x05, 0x00, 0x03, 0x07, 0x01, 0x01
        /*0010*/ 	.byte	0x02, 0x03, 0x00, 0x00, 0x02, 0x06, 0x01, 0x00, 0x04, 0x0b, 0x08, 0x00, 0x09, 0x00, 0x00, 0x00
        /*0020*/ 	.byte	0x00, 0x00, 0x00, 0x00


//--------------------- .nv.info._Z13vecadd_float4PfS_S_i --------------------------
	.section	.nv.info._Z13vecadd_float4PfS_S_i,"",@"SHT_CUDA_INFO"
	.sectionflags	@""
	.align	4


	//----- nvinfo : EIATTR_CUDA_API_VERSION
	.align		4
        /*0000*/ 	.byte	0x04, 0x37
        /*0002*/ 	.short	(.L_13 - .L_12)
.L_12:
        /*0004*/ 	.word	0x00000082


	//----- nvinfo : EIATTR_KPARAM_INFO
	.align		4
.L_13:
        /*0008*/ 	.byte	0x04, 0x17
        /*000a*/ 	.short	(.L_15 - .L_14)
.L_14:
        /*000c*/ 	.word	0x00000000
        /*0010*/ 	.short	0x0003
        /*0012*/ 	.short	0x0018
        /*0014*/ 	.byte	0x00, 0xf0, 0x11, 0x00


	//----- nvinfo : EIATTR_KPARAM_INFO
	.align		4
.L_15:
        /*0018*/ 	.byte	0x04, 0x17
        /*001a*/ 	.short	(.L_17 - .L_16)
.L_16:
        /*001c*/ 	.word	0x00000000
        /*0020*/ 	.short	0x0002
        /*0022*/ 	.short	0x0010
        /*0024*/ 	.byte	0x00, 0xf5, 0x21, 0x00


	//----- nvinfo : EIATTR_KPARAM_INFO
	.align		4
.L_17:
        /*0028*/ 	.byte	0x04, 0x17
        /*002a*/ 	.short	(.L_19 - .L_18)
.L_18:
        /*002c*/ 	.word	0x00000000
        /*0030*/ 	.short	0x0001
        /*0032*/ 	.short	0x0008
        /*0034*/ 	.byte	0x00, 0xf5, 0x21, 0x00


	//----- nvinfo : EIATTR_KPARAM_INFO
	.align		4
.L_19:
        /*0038*/ 	.byte	0x04, 0x17
        /*003a*/ 	.short	(.L_21 - .L_20)
.L_20:
        /*003c*/ 	.word	0x00000000
        /*0040*/ 	.short	0x0000
        /*0042*/ 	.short	0x0000
        /*0044*/ 	.byte	0x00, 0xf5, 0x21, 0x00


	//----- nvinfo : EIATTR_SPARSE_MMA_MASK
	.align		4
.L_21:
        /*0048*/ 	.byte	0x03, 0x50
        /*004a*/ 	.short	0x0000


	//----- nvinfo : EIATTR_MAXREG_COUNT
	.align		4
        /*004c*/ 	.byte	0x03, 0x1b
        /*004e*/ 	.short	0x00ff


	//----- nvinfo : EIATTR_MERCURY_ISA_VERSION
	.align		4
        /*0050*/ 	.byte	0x03, 0x5f
        /*0052*/ 	.short	0x0101


	//----- nvinfo : EIATTR_VRC_CTA_INIT_COUNT
	.align		4
        /*0054*/ 	.byte	0x02, 0x4a
	.zero		1
	.zero		1


	//----- nvinfo : EIATTR_EXIT_INSTR_OFFSETS
	.align		4
        /*0058*/ 	.byte	0x04, 0x1c
        /*005a*/ 	.short	(.L_23 - .L_22)


	//   ....[0]....
.L_22:
        /*005c*/ 	.word	0x00000080


	//   ....[1]....
        /*0060*/ 	.word	0x000001e0


	//   ....[2]....
        /*0064*/ 	.word	0x000002c0


	//----- nvinfo : EIATTR_CRS_STACK_SIZE
	.align		4
.L_23:
        /*0068*/ 	.byte	0x04, 0x1e
        /*006a*/ 	.short	(.L_25 - .L_24)
.L_24:
        /*006c*/ 	.word	0x00000000


	//----- nvinfo : EIATTR_CBANK_PARAM_SIZE
	.align		4
.L_25:
        /*0070*/ 	.byte	0x03, 0x19
        /*0072*/ 	.short	0x001c


	//----- nvinfo : EIATTR_PARAM_CBANK
	.align		4
        /*0074*/ 	.byte	0x04, 0x0a
        /*0076*/ 	.short	(.L_27 - .L_26)
	.align		4
.L_26:
        /*0078*/ 	.word	index@(.nv.constant0._Z13vecadd_float4PfS_S_i)
        /*007c*/ 	.short	0x0380
        /*007e*/ 	.short	0x001c


	//----- nvinfo : EIATTR_SW_WAR
	.align		4
.L_27:
        /*0080*/ 	.byte	0x04, 0x36
        /*0082*/ 	.short	(.L_29 - .L_28)
.L_28:
        /*0084*/ 	.word	0x00000008
.L_29:


//--------------------- .nv.info._Z6vecaddPfS_S_i --------------------------
	.section	.nv.info._Z6vecaddPfS_S_i,"",@"SHT_CUDA_INFO"
	.sectionflags	@""
	.align	4


	//----- nvinfo : EIATTR_CUDA_API_VERSION
	.align		4
        /*0000*/ 	.byte	0x04, 0x37
        /*0002*/ 	.short	(.L_31 - .L_30)
.L_30:
        /*0004*/ 	.word	0x00000082


	//----- nvinfo : EIATTR_KPARAM_INFO
	.align		4
.L_31:
        /*0008*/ 	.byte	0x04, 0x17
        /*000a*/ 	.short	(.L_33 - .L_32)
.L_32:
        /*000c*/ 	.word	0x00000000
        /*0010*/ 	.short	0x0003
        /*0012*/ 	.short	0x0018
        /*0014*/ 	.byte	0x00, 0xf0, 0x11, 0x00


	//----- nvinfo : EIATTR_KPARAM_INFO
	.align		4
.L_33:
        /*0018*/ 	.byte	0x04, 0x17
        /*001a*/ 	.short	(.L_35 - .L_34)
.L_34:
        /*001c*/ 	.word	0x00000000
        /*0020*/ 	.short	0x0002
        /*0022*/ 	.short	0x0010
        /*0024*/ 	.byte	0x00, 0xf5, 0x21, 0x00


	//----- nvinfo : EIATTR_KPARAM_INFO
	.align		4
.L_35:
        /*0028*/ 	.byte	0x04, 0x17
        /*002a*/ 	.short	(.L_37 - .L_36)
.L_36:
        /*002c*/ 	.word	0x00000000
        /*0030*/ 	.short	0x0001
        /*0032*/ 	.short	0x0008
        /*0034*/ 	.byte	0x00, 0xf5, 0x21, 0x00


	//----- nvinfo : EIATTR_KPARAM_INFO
	.align		4
.L_37:
        /*0038*/ 	.byte	0x04, 0x17
        /*003a*/ 	.short	(.L_39 - .L_38)
.L_38:
        /*003c*/ 	.word	0x00000000
        /*0040*/ 	.short	0x0000
        /*0042*/ 	.short	0x0000
        /*0044*/ 	.byte	0x00, 0xf5, 0x21, 0x00


	//----- nvinfo : EIATTR_SPARSE_MMA_MASK
	.align		4
.L_39:
        /*0048*/ 	.byte	0x03, 0x50
        /*004a*/ 	.short	0x0000


	//----- nvinfo : EIATTR_MAXREG_COUNT
	.align		4
        /*004c*/ 	.byte	0x03, 0x1b
        /*004e*/ 	.short	0x00ff


	//----- nvinfo : EIATTR_MERCURY_ISA_VERSION
	.align		4
        /*0050*/ 	.byte	0x03, 0x5f
        /*0052*/ 	.short	0x0101


	//----- nvinfo : EIATTR_VRC_CTA_INIT_COUNT
	.align		4
        /*0054*/ 	.byte	0x02, 0x4a
	.zero		1
	.zero		1


	//----- nvinfo : EIATTR_EXIT_INSTR_OFFSETS
	.align		4
        /*0058*/ 	.byte	0x04, 0x1c
        /*005a*/ 	.short	(.L_41 - .L_40)


	//   ....[0]....
.L_40:
        /*005c*/ 	.word	0x00000070


	//   ....[1]....
        /*0060*/ 	.word	0x00000130


	//----- nvinfo : EIATTR_CBANK_PARAM_SIZE
	.align		4
.L_41:
        /*0064*/ 	.byte	0x03, 0x19
        /*0066*/ 	.short	0x001c


	//----- nvinfo : EIATTR_PARAM_CBANK
	.align		4
        /*0068*/ 	.byte	0x04, 0x0a
        /*006a*/ 	.short	(.L_43 - .L_42)
	.align		4
.L_42:
        /*006c*/ 	.word	index@(.nv.constant0._Z6vecaddPfS_S_i)
        /*0070*/ 	.short	0x0380
        /*0072*/ 	.short	0x001c


	//----- nvinfo : EIATTR_SW_WAR
	.align		4
.L_43:
        /*0074*/ 	.byte	0x04, 0x36
        /*0076*/ 	.short	(.L_45 - .L_44)
.L_44:
        /*0078*/ 	.word	0x00000008
.L_45:


//--------------------- .nv.callgraph             --------------------------
	.section	.nv.callgraph,"",@"SHT_CUDA_CALLGRAPH"
	.align	4
	.sectionentsize	8
	.align		4
        /*0000*/ 	.word	0x00000000
	.align		4
        /*0004*/ 	.word	0xffffffff
	.align		4
        /*0008*/ 	.word	0x00000000
	.align		4
        /*000c*/ 	.word	0xfffffffe
	.align		4
        /*0010*/ 	.word	0x00000000
	.align		4
        /*0014*/ 	.word	0xfffffffd
	.align		4
        /*0018*/ 	.word	0x00000000
	.align		4
        /*001c*/ 	.word	0xfffffffc


//--------------------- .text._Z13vecadd_float4PfS_S_i --------------------------
	.section	.text._Z13vecadd_float4PfS_S_i,"ax",@progbits
	.align	128
        .global         _Z13vecadd_float4PfS_S_i
        .type           _Z13vecadd_float4PfS_S_i,@function
        .size           _Z13vecadd_float4PfS_S_i,(.L_x_4 - _Z13vecadd_float4PfS_S_i)
        .other          _Z13vecadd_float4PfS_S_i,@"STO_CUDA_ENTRY STV_DEFAULT"
_Z13vecadd_float4PfS_S_i:
.text._Z13vecadd_float4PfS_S_i:
[----:B------:R-:W-:Y:S01]  /*0000*/  LDC R1, c[0x0][0x37c] ;  /* 0x0000df00ff017b82 */ /* 0x000fe20000000800 */
[----:B------:R-:W0:Y:S07]  /*0010*/  S2R R0, SR_TID.X ;  /* 0x0000000000007919 */ /* 0x000e2e0000002100 */
[----:B------:R-:W0:Y:S01]  /*0020*/  S2UR UR4, SR_CTAID.X ;  /* 0x00000000000479c3 */ /* 0x000e220000002500 */
[----:B------:R-:W1:Y:S07]  /*0030*/  LDCU UR6, c[0x0][0x398] ;  /* 0x00007300ff0677ac */ /* 0x000e6e0008000800 */
[----:B------:R-:W0:Y:S02]  /*0040*/  LDC R9, c[0x0][0x360] ;  /* 0x0000d800ff097b82 */ /* 0x000e240000000800 */
[----:B0-----:R-:W-:-:S05]  /*0050*/  IMAD R9, R9, UR4, R0 ;  /* 0x0000000409097c24 */ /* 0x001fca000f8e0200 */
[----:B------:R-:W-:-:S04]  /*0060*/  SHF.L.U32 R0, R9, 0x2, RZ ;  /* 0x0000000209007819 */ /* 0x000fc800000006ff */
[----:B-1----:R-:W-:-:S13]  /*0070*/  ISETP.GE.AND P0, PT, R0, UR6, PT ;  /* 0x0000000600007c0c */ /* 0x002fda000bf06270 */
[----:B------:R-:W-:Y:S05]  /*0080*/  @P0 EXIT ;  /* 0x000000000000094d */ /* 0x000fea0003800000 */
[----:B------:R-:W-:Y:S01]  /*0090*/  IADD3 R2, PT, PT, R0, 0x3, RZ ;  /* 0x0000000300027810 */ /* 0x000fe20007ffe0ff */
[----:B------:R-:W0:Y:S03]  /*00a0*/  LDCU.64 UR4, c[0x0][0x358] ;  /* 0x00006b00ff0477ac */ /* 0x000e260008000a00 */
[----:B------:R-:W-:-:S13]  /*00b0*/  ISETP.GE.AND P0, PT, R2, UR6, PT ;  /* 0x0000000602007c0c */ /* 0x000fda000bf06270 */
[----:B------:R-:W-:Y:S05]  /*00c0*/  @!P0 BRA `(.L_x_0) ;  /* 0x0000000000488947 */ /* 0x000fea0003800000 */
[----:B------:R-:W1:Y:S01]  /*00d0*/  LDC.64 R8, c[0x0][0x390] ;  /* 0x0000e400ff087b82 */ /* 0x000e620000000a00 */
[----:B------:R-:W-:-:S07]  /*00e0*/  HFMA2 R14, -RZ, RZ, 0, 5.9604644775390625e-08 ;  /* 0x00000001ff0e7431 */ /* 0x000fce00000001ff */
[----:B------:R-:W2:Y:S08]  /*00f0*/  LDC.64 R12, c[0x0][0x380] ;  /* 0x0000e000ff0c7b82 */ /* 0x000eb00000000a00 */
[----:B------:R-:W3:Y:S02]  /*0100*/  LDC.64 R10, c[0x0][0x388] ;  /* 0x0000e200ff0a7b82 */ /* 0x000ee40000000a00 */
.L_x_1:
[----:B---3--:R-:W-:-:S04]  /*0110*/  IMAD.WIDE R4, R0, 0x4, R10 ;  /* 0x0000000400047825 */ /* 0x008fc800078e020a */
[C---:B--2---:R-:W-:Y:S02]  /*0120*/  IMAD.WIDE R6, R0.reuse, 0x4, R12 ;  /* 0x0000000400067825 */ /* 0x044fe400078e020c */
[----:B0-----:R-:W2:Y:S04]  /*0130*/  LDG.E R5, desc[UR4][R4.64] ;  /* 0x0000000404057981 */ /* 0x001ea8000c1e1900 */
[----:B------:R-:W2:Y:S01]  /*0140*/  LDG.E R6, desc[UR4][R6.64] ;  /* 0x0000000406067981 */ /* 0x000ea2000c1e1900 */
[----:B-1--4-:R-:W-:Y:S01]  /*0150*/  IMAD.WIDE R2, R0, 0x4, R8 ;  /* 0x0000000400027825 */ /* 0x012fe200078e0208 */
[----:B------:R-:W-:Y:S02]  /*0160*/  IADD3 R15, PT, PT, R14, -0x1, RZ ;  /* 0xffffffff0e0f7810 */ /* 0x000fe40007ffe0ff */
[----:B------:R-:W-:-:S02]  /*0170*/  IADD3 R0, PT, PT, R0, 0x1, RZ ;  /* 0x0000000100007810 */ /* 0x000fc40007ffe0ff */
[----:B------:R-:W-:Y:S02]  /*0180*/  ISETP.GE.U32.AND P0, PT, R15, 0x3, PT ;  /* 0x000000030f00780c */ /* 0x000fe40003f06070 */
[----:B------:R-:W-:Y:S02]  /*0190*/  ISETP.LT.AND P1, PT, R0, UR6, PT ;  /* 0x0000000600007c0c */ /* 0x000fe4000bf21270 */
[----:B------:R-:W-:Y:S01]  /*01a0*/  IADD3 R14, PT, PT, R14, 0x1, RZ ;  /* 0x000000010e0e7810 */ /* 0x000fe20007ffe0ff */
[----:B--2---:R-:W-:-:S05]  /*01b0*/  FADD R17, R6, R5 ;  /* 0x0000000506117221 */ /* 0x004fca0000000000 */
[----:B------:R4:W-:Y:S05]  /*01c0*/  STG.E desc[UR4][R2.64], R17 ;  /* 0x0000001102007986 */ /* 0x0009ea000c101904 */
[----:B------:R-:W-:Y:S05]  /*01d0*/  @!P0 BRA P1, `(.L_x_1) ;  /* 0xfffffffc00cc8947 */ /* 0x000fea000083ffff */
[----:B------:R-:W-:Y:S05]  /*01e0*/  EXIT ;  /* 0x000000000000794d */ /* 0x000fea0003800000 */
.L_x_0:
[----:B------:R-:W1:Y:S08]  /*01f0*/  LDC.64 R2, c[0x0][0x380] ;  /* 0x0000e000ff027b82 */ /* 0x000e700000000a00 */
[----:B------:R-:W2:Y:S08]  /*0200*/  LDC.64 R4, c[0x0][0x388] ;  /* 0x0000e200ff047b82 */ /* 0x000eb00000000a00 */
[----:B------:R-:W3:Y:S01]  /*0210*/  LDC.64 R6, c[0x0][0x390] ;  /* 0x0000e400ff067b82 */ /* 0x000ee20000000a00 */
[----:B-1----:R-:W-:-:S05]  /*0220*/  IMAD.WIDE R2, R9, 0x10, R2 ;  /* 0x0000001009027825 */ /* 0x002fca00078e0202 */
[----:B0-----:R-:W4:Y:S01]  /*0230*/  LDG.E.128 R12, desc[UR4][R2.64] ;  /* 0x00000004020c7981 */ /* 0x001f22000c1e1d00 */
[----:B--2---:R-:W-:-:S05]  /*0240*/  IMAD.WIDE R4, R9, 0x10, R4 ;  /* 0x0000001009047825 */ /* 0x004fca00078e0204 */
[----:B------:R-:W4:Y:S01]  /*0250*/  LDG.E.128 R16, desc[UR4][R4.64] ;  /* 0x0000000404107981 */ /* 0x000f22000c1e1d00 */
[----:B---3--:R-:W-:-:S04]  /*0260*/  IMAD.WIDE R6, R9, 0x10, R6 ;  /* 0x0000001009067825 */ /* 0x008fc800078e0206 */
[----:B----4-:R-:W-:Y:S01]  /*0270*/  FADD R12, R12, R16 ;  /* 0x000000100c0c7221 */ /* 0x010fe20000000000 */
[----:B------:R-:W-:Y:S01]  /*0280*/  FADD R13, R13, R17 ;  /* 0x000000110d0d7221 */ /* 0x000fe20000000000 */
[----:B------:R-:W-:Y:S01]  /*0290*/  FADD R14, R14, R18 ;  /* 0x000000120e0e7221 */ /* 0x000fe20000000000 */
[----:B------:R-:W-:-:S05]  /*02a0*/  FADD R15, R15, R19 ;  /* 0x000000130f0f7221 */ /* 0x000fca0000000000 */
[----:B------:R-:W-:Y:S01]  /*02b0*/  STG.E.128 desc[UR4][R6.64], R12 ;  /* 0x0000000c06007986 */ /* 0x000fe2000c101d04 */
[----:B------:R-:W-:Y:S05]  /*02c0*/  EXIT ;  /* 0x000000000000794d */ /* 0x000fea0003800000 */
.L_x_2:
[----:B------:R-:W-:-:S00]  /*02d0*/  BRA `(.L_x_2) ;  /* 0xfffffffc00fc7947 */ /* 0x000fc0000383ffff */
[----:B------:R-:W-:-:S00]  /*02e0*/  NOP ;  /* 0x0000000000007918 */ /* 0x000fc00000000000 */
        /* <DEDUP_REMOVED lines=9> */
.L_x_4:


//--------------------- .text._Z6vecaddPfS_S_i    --------------------------
	.section	.text._Z6vecaddPfS_S_i,"ax",@progbits
	.align	128
        .global         _Z6vecaddPfS_S_i
        .type           _Z6vecaddPfS_S_i,@function
        .size           _Z6vecaddPfS_S_i,(.L_x_5 - _Z6vecaddPfS_S_i)
        .other          _Z6vecaddPfS_S_i,@"STO_CUDA_ENTRY STV_DEFAULT"
_Z6vecaddPfS_S_i:
.text._Z6vecaddPfS_S_i:
[----:B------:R-:W-:Y:S01]  /*0000*/  LDC R1, c[0x0][0x37c] ;  /* 0x0000df00ff017b82 */ /* 0x000fe20000000800 */
[----:B------:R-:W0:Y:S07]  /*0010*/  S2R R0, SR_TID.X ;  /* 0x0000000000007919 */ /* 0x000e2e0000002100 */
[----:B------:R-:W0:Y:S01]  /*0020*/  S2UR UR4, SR_CTAID.X ;  /* 0x00000000000479c3 */ /* 0x000e220000002500 */
[----:B------:R-:W1:Y:S07]  /*0030*/  LDCU UR5, c[0x0][0x398] ;  /* 0x00007300ff0577ac */ /* 0x000e6e0008000800 */
[----:B------:R-:W0:Y:S02]  /*0040*/  LDC R9, c[0x0][0x360] ;  /* 0x0000d800ff097b82 */ /* 0x000e240000000800 */
[----:B0-----:R-:W-:-:S05]  /*0050*/  IMAD R9, R9, UR4, R0 ;  /* 0x0000000409097c24 */ /* 0x001fca000f8e0200 */
[----:B-1----:R-:W-:-:S13]  /*0060*/  ISETP.GE.AND P0, PT, R9, UR5, PT ;  /* 0x0000000509007c0c */ /* 0x002fda000bf06270 */
[----:B------:R-:W-:Y:S05]  /*0070*/  @P0 EXIT ;  /* 0x000000000000094d */ /* 0x000fea0003800000 */
[----:B------:R-:W0:Y:S01]  /*0080*/  LDC.64 R2, c[0x0][0x380] ;  /* 0x0000e000ff027b82 */ /* 0x000e220000000a00 */
[----:B------:R-:W1:Y:S07]  /*0090*/  LDCU.64 UR4, c[0x0][0x358] ;  /* 0x00006b00ff0477ac */ /* 0x000e6e0008000a00 */
[----:B------:R-:W2:Y:S08]  /*00a0*/  LDC.64 R4, c[0x0][0x388] ;  /* 0x0000e200ff047b82 */ /* 0x000eb00000000a00 */
[----:B------:R-:W3:Y:S01]  /*00b0*/  LDC.64 R6, c[0x0][0x390] ;  /* 0x0000e400ff067b82 */ /* 0x000ee20000000a00 */
[----:B0-----:R-:W-:-:S06]  /*00c0*/  IMAD.WIDE R2, R9, 0x4, R2 ;  /* 0x0000000409027825 */ /* 0x001fcc00078e0202 */
[----:B-1----:R-:W4:Y:S01]  /*00d0*/  LDG.E R2, desc[UR4][R2.64] ;  /* 0x0000000402027981 */ /* 0x002f22000c1e1900 */
[----:B--2---:R-:W-:-:S06]  /*00e0*/  IMAD.WIDE R4, R9, 0x4, R4 ;  /* 0x0000000409047825 */ /* 0x004fcc00078e0204 */
[----:B------:R-:W4:Y:S01]  /*00f0*/  LDG.E R5, desc[UR4][R4.64] ;  /* 0x0000000404057981 */ /* 0x000f22000c1e1900 */
[----:B---3--:R-:W-:-:S04]  /*0100*/  IMAD.WIDE R6, R9, 0x4, R6 ;  /* 0x0000000409067825 */ /* 0x008fc800078e0206 */
[----:B----4-:R-:W-:-:S05]  /*0110*/  FADD R9, R2, R5 ;  /* 0x0000000502097221 */ /* 0x010fca0000000000 */
[----:B------:R-:W-:Y:S01]  /*0120*/  STG.E desc[UR4][R6.64], R9 ;  /* 0x0000000906007986 */ /* 0x000fe2000c101904 */
[----:B------:R-:W-:Y:S05]  /*0130*/  EXIT ;  /* 0x000000000000794d */ /* 0x000fea0003800000 */
.L_x_3:
        /* <DEDUP_REMOVED lines=12> */
.L_x_5:


//--------------------- .nv.shared.reserved.0     --------------------------
	.section	.nv.shared.reserved.0,"aw",@nobits
	.weak		__nv_reservedSMEM_offset_0_alias
	.size		__nv_reservedSMEM_offset_0_alias, 0, 64
	.other		__nv_reservedSMEM_offset_0_alias,@"STO_CUDA_RESERVED_SHARED STV_DEFAULT"
__nv_reservedSMEM_offset_0_alias:
	.zero		0
	.zero		64


//--------------------- .nv.constant0._Z13vecadd_float4PfS_S_i --------------------------
	.section	.nv.constant0._Z13vecadd_float4PfS_S_i,"a",@progbits
	.sectionflags	@""
	.align	4
.nv.constant0._Z13vecadd_float4PfS_S_i:
	.zero		924


//--------------------- .nv.constant0._Z6vecaddPfS_S_i --------------------------
	.section	.nv.constant0._Z6vecaddPfS_S_i,"a",@progbits
	.sectionflags	@""
	.align	4
.nv.constant0._Z6vecaddPfS_S_i:
	.zero		924


//--------------------- SYMBOLS --------------------------

	.type		.nv.reservedSmem.offset0,@object
	.size		.nv.reservedSmem.offset0,0x4
